	.headerflags	@"EF_CUDA_TEXMODE_UNIFIED EF_CUDA_64BIT_ADDRESS EF_CUDA_ACCELERATORS EF_CUDA_SM90 EF_CUDA_VIRTUAL_SM(EF_CUDA_SM90)"
	.elftype	@"ET_EXEC"


//--------------------- .nv.info                  --------------------------
	.section	.nv.info,"",@"SHT_CUDA_INFO"
	.align	4


	//----- nvinfo : EIATTR_REGCOUNT
	.align		4
        /*0000*/ 	.byte	0x04, 0x2f
        /*0002*/ 	.short	(.L_1 - .L_0)
	.align		4
.L_0:
        /*0004*/ 	.word	index@(triton_poi_fused_relu_0)
        /*0008*/ 	.word	0x0000000c


	//----- nvinfo : EIATTR_MIN_STACK_SIZE
	.align		4
.L_1:
        /*000c*/ 	.byte	0x04, 0x12
        /*000e*/ 	.short	(.L_3 - .L_2)
	.align		4
.L_2:
        /*0010*/ 	.word	index@(triton_poi_fused_relu_0)
        /*0014*/ 	.word	0x00000000


	//----- nvinfo : EIATTR_FRAME_SIZE
	.align		4
.L_3:
        /*0018*/ 	.byte	0x04, 0x11
        /*001a*/ 	.short	(.L_5 - .L_4)
	.align		4
.L_4:
        /*001c*/ 	.word	index@(triton_poi_fused_relu_0)
        /*0020*/ 	.word	0x00000000


	//----- nvinfo : EIATTR_MIN_STACK_SIZE
	.align		4
.L_5:
        /*0024*/ 	.byte	0x04, 0x12
        /*0026*/ 	.short	(.L_7 - .L_6)
	.align		4
.L_6:
        /*0028*/ 	.word	index@(triton_poi_fused_relu_0)
        /*002c*/ 	.word	0x00000000
.L_7:


//--------------------- .nv.info.triton_poi_fused_relu_0 --------------------------
	.section	.nv.info.triton_poi_fused_relu_0,"",@"SHT_CUDA_INFO"
	.sectionflags	@""
	.align	4


	//----- nvinfo : EIATTR_CUDA_API_VERSION
	.align		4
        /*0000*/ 	.byte	0x04, 0x37
        /*0002*/ 	.short	(.L_9 - .L_8)
.L_8:
        /*0004*/ 	.word	0x0000007c


	//----- nvinfo : EIATTR_KPARAM_INFO
	.align		4
.L_9:
        /*0008*/ 	.byte	0x04, 0x17
        /*000a*/ 	.short	(.L_11 - .L_10)
.L_10:
        /*000c*/ 	.word	0x00000000
        /*0010*/ 	.short	0x0002
        /*0012*/ 	.short	0x0010
        /*0014*/ 	.byte	0x00, 0xf0, 0x11, 0x00


	//----- nvinfo : EIATTR_KPARAM_INFO
	.align		4
.L_11:
        /*0018*/ 	.byte	0x04, 0x17
        /*001a*/ 	.short	(.L_13 - .L_12)
.L_12:
        /*001c*/ 	.word	0x00000000
        /*0020*/ 	.short	0x0001
        /*0022*/ 	.short	0x0008
        /*0024*/ 	.byte	0x00, 0xf4, 0x21, 0x00


	//----- nvinfo : EIATTR_KPARAM_INFO
	.align		4
.L_13:
        /*0028*/ 	.byte	0x04, 0x17
        /*002a*/ 	.short	(.L_15 - .L_14)
.L_14:
        /*002c*/ 	.word	0x00000000
        /*0030*/ 	.short	0x0000
        /*0032*/ 	.short	0x0000
        /*0034*/ 	.byte	0x00, 0xf4, 0x21, 0x00


	//----- nvinfo : EIATTR_SPARSE_MMA_MASK
	.align		4
.L_15:
        /*0038*/ 	.byte	0x03, 0x50
        /*003a*/ 	.short	0x0000


	//----- nvinfo : EIATTR_MAXREG_COUNT
	.align		4
        /*003c*/ 	.byte	0x03, 0x1b
        /*003e*/ 	.short	0x00ff


	//----- nvinfo : EIATTR_EXIT_INSTR_OFFSETS
	.align		4
        /*0040*/ 	.byte	0x04, 0x1c
        /*0042*/ 	.short	(.L_17 - .L_16)


	//   ....[0]....
.L_16:
        /*0044*/ 	.word	0x00000190


	//----- nvinfo : EIATTR_REQNTID
	.align		4
.L_17:
        /*0048*/ 	.byte	0x04, 0x10
        /*004a*/ 	.short	(.L_19 - .L_18)
.L_18:
        /*004c*/ 	.word	0x00000100
        /*0050*/ 	.word	0x00000001
        /*0054*/ 	.word	0x00000001


	//----- nvinfo : EIATTR_CBANK_PARAM_SIZE
	.align		4
.L_19:
        /*0058*/ 	.byte	0x03, 0x19
        /*005a*/ 	.short	0x0014


	//----- nvinfo : EIATTR_PARAM_CBANK
	.align		4
        /*005c*/ 	.byte	0x04, 0x0a
        /*005e*/ 	.short	(.L_21 - .L_20)
	.align		4
.L_20:
        /*0060*/ 	.word	index@(.nv.constant0.triton_poi_fused_relu_0)
        /*0064*/ 	.short	0x0210
        /*0066*/ 	.short	0x0014


	//----- nvinfo : EIATTR_SW_WAR
	.align		4
.L_21:
        /*0068*/ 	.byte	0x04, 0x36
        /*006a*/ 	.short	(.L_23 - .L_22)
.L_22:
        /*006c*/ 	.word	0x00000008
.L_23:


//--------------------- .nv.callgraph             --------------------------
	.section	.nv.callgraph,"",@"SHT_CUDA_CALLGRAPH"
	.align	4
	.sectionentsize	8
	.align		4
        /*0000*/ 	.word	0x00000000
	.align		4
        /*0004*/ 	.word	0xffffffff
	.align		4
        /*0008*/ 	.word	0x00000000
	.align		4
        /*000c*/ 	.word	0xfffffffe
	.align		4
        /*0010*/ 	.word	0x00000000
	.align		4
        /*0014*/ 	.word	0xfffffffd
	.align		4
        /*0018*/ 	.word	0x00000000
	.align		4
        /*001c*/ 	.word	0xfffffffc


//--------------------- .text.triton_poi_fused_relu_0 --------------------------
	.section	.text.triton_poi_fused_relu_0,"ax",@progbits
	.align	128
        .global         triton_poi_fused_relu_0
        .type           triton_poi_fused_relu_0,@function
        .size           triton_poi_fused_relu_0,(.L_x_1 - triton_poi_fused_relu_0)
        .other          triton_poi_fused_relu_0,@"STO_CUDA_ENTRY STV_DEFAULT"
triton_poi_fused_relu_0:
.text.triton_poi_fused_relu_0:
[----:B------:R-:W-:Y:S01]  /*0000*/  LDC R1, c[0x0][0x28] ;  /* 0x00000a00ff017b82 */ /* 0x000fe20000000800 */
[----:B------:R-:W1:Y:S07]  /*0010*/  S2R R0, SR_TID.X ;  /* 0x0000000000007919 */ /* 0x000e6e0000002100 */
[----:B------:R-:W2:Y:S01]  /*0020*/  LDC.64 R4, c[0x0][0x218] ;  /* 0x00008600ff047b82 */ /* 0x000ea20000000a00 */
[----:B------:R-:W-:Y:S01]  /*0030*/  ULDC.64 UR4, c[0x0][0x208] ;  /* 0x0000820000047ab9 */ /* 0x000fe20000000a00 */
[----:B------:R-:W3:Y:S06]  /*0040*/  S2R R7, SR_CTAID.X ;  /* 0x0000000000077919 */ /* 0x000eec0000002500 */
[----:B------:R-:W4:Y:S01]  /*0050*/  LDC.64 R2, c[0x0][0x210] ;  /* 0x00008400ff027b82 */ /* 0x000f220000000a00 */
[----:B-1----:R-:W-:Y:S01]  /*0060*/  IMAD.SHL.U32 R0, R0, 0x2, RZ ;  /* 0x0000000200007824 */ /* 0x002fe200078e00ff */
[----:B---3--:R-:W-:-:S04]  /*0070*/  SHF.R.S32.HI R6, RZ, 0x16, R7 ;  /* 0x00000016ff067819 */ /* 0x008fc80000011407 */
[----:B------:R-:W-:-:S05]  /*0080*/  LOP3.LUT R0, R0, 0x1fe, RZ, 0xc0, !PT ;  /* 0x000001fe00007812 */ /* 0x000fca00078ec0ff */
[----:B------:R-:W-:Y:S01]  /*0090*/  IMAD R7, R7, 0x200, R0 ;  /* 0x0000020007077824 */ /* 0x000fe200078e0200 */
[----:B------:R-:W-:-:S03]  /*00a0*/  SGXT R0, R6, 0x1 ;  /* 0x000000010600781a */ /* 0x000fc60000000200 */
[----:B----4-:R-:W-:Y:S01]  /*00b0*/  IMAD.WIDE R2, R7, 0x4, R2 ;  /* 0x0000000407027825 */ /* 0x010fe200078e0202 */
[----:B------:R-:W-:-:S04]  /*00c0*/  LEA.HI R0, R0, R7, RZ, 0xb ;  /* 0x0000000700007211 */ /* 0x000fc800078f58ff */
[----:B------:R-:W-:-:S05]  /*00d0*/  LOP3.LUT R0, R0, 0xfffff800, RZ, 0xc0, !PT ;  /* 0xfffff80000007812 */ /* 0x000fca00078ec0ff */
[----:B------:R-:W-:Y:S02]  /*00e0*/  IMAD.IADD R9, R7, 0x1, -R0 ;  /* 0x0000000107097824 */ /* 0x000fe400078e0a00 */
[----:B------:R-:W3:Y:S02]  /*00f0*/  LDG.E.64 R6, desc[UR4][R2.64] ;  /* 0x0000000402067981 */ /* 0x000ee4000c1e1b00 */
[----:B--2---:R-:W-:-:S06]  /*0100*/  IMAD.WIDE R4, R9, 0x4, R4 ;  /* 0x0000000409047825 */ /* 0x004fcc00078e0204 */
[----:B------:R-:W3:Y:S02]  /*0110*/  LDG.E.EL.64 R4, desc[UR4][R4.64] ;  /* 0x0000000404047981 */ /* 0x000ee4000c2e1b00 */
[C---:B---3--:R-:W-:Y:S01]  /*0120*/  FSETP.GEU.AND P0, PT, R6.reuse, -R4, PT ;  /* 0x800000040600720b */ /* 0x048fe20003f0e000 */
[----:B------:R-:W-:Y:S01]  /*0130*/  FADD R6, R6, R4 ;  /* 0x0000000406067221 */ /* 0x000fe20000000000 */
[C---:B------:R-:W-:Y:S01]  /*0140*/  FADD R0, R7.reuse, R5 ;  /* 0x0000000507007221 */ /* 0x040fe20000000000 */
[----:B------:R-:W-:-:S03]  /*0150*/  FSETP.GEU.AND P1, PT, R7, -R5, PT ;  /* 0x800000050700720b */ /* 0x000fc60003f2e000 */
[----:B------:R-:W-:Y:S02]  /*0160*/  FSEL R6, R6, RZ, P0 ;  /* 0x000000ff06067208 */ /* 0x000fe40000000000 */
[----:B------:R-:W-:-:S05]  /*0170*/  FSEL R7, R0, RZ, P1 ;  /* 0x000000ff00077208 */ /* 0x000fca0000800000 */
[----:B------:R-:W-:Y:S01]  /*0180*/  STG.E.64 desc[UR4][R2.64], R6 ;  /* 0x0000000602007986 */ /* 0x000fe2000c101b04 */
[----:B------:R-:W-:Y:S05]  /*0190*/  EXIT ;  /* 0x000000000000794d */ /* 0x000fea0003800000 */
.L_x_0:
[----:B------:R-:W-:-:S00]  /*01a0*/  BRA `(.L_x_0) ;  /* 0xfffffffc00fc7947 */ /* 0x000fc0000383ffff */
[----:B------:R-:W-:-:S00]  /*01b0*/  NOP ;  /* 0x0000000000007918 */ /* 0x000fc00000000000 */
        /* <DEDUP_REMOVED lines=12> */
.L_x_1:


//--------------------- .nv.constant0.triton_poi_fused_relu_0 --------------------------
	.section	.nv.constant0.triton_poi_fused_relu_0,"a",@progbits
	.sectionflags	@""
	.align	4
.nv.constant0.triton_poi_fused_relu_0:
	.zero		548
